//
// Generated by NVIDIA NVVM Compiler
//
// Compiler Build ID: CL-36424714
// Cuda compilation tools, release 13.0, V13.0.88
// Based on NVVM 20.0.0
//

.version 9.0
.target sm_100
.address_size 64

	// .globl	_Z14squeeze_kernelPfPKfi

.visible .entry _Z14squeeze_kernelPfPKfi(
	.param .u64 .ptr .align 1 _Z14squeeze_kernelPfPKfi_param_0,
	.param .u64 .ptr .align 1 _Z14squeeze_kernelPfPKfi_param_1,
	.param .u32 _Z14squeeze_kernelPfPKfi_param_2
)
{
	.reg .pred 	%p<2>;
	.reg .b32 	%r<6>;
	.reg .b32 	%f<2>;
	.reg .b64 	%rd<8>;

	ld.param.u64 	%rd1, [_Z14squeeze_kernelPfPKfi_param_0];
	ld.param.u64 	%rd2, [_Z14squeeze_kernelPfPKfi_param_1];
	ld.param.u32 	%r2, [_Z14squeeze_kernelPfPKfi_param_2];
	mov.u32 	%r3, %ctaid.x;
	mov.u32 	%r4, %ntid.x;
	mov.u32 	%r5, %tid.x;
	mad.lo.s32 	%r1, %r3, %r4, %r5;
	setp.ge.s32 	%p1, %r1, %r2;
	@%p1 bra 	$L__BB0_2;
	cvta.to.global.u64 	%rd3, %rd2;
	cvta.to.global.u64 	%rd4, %rd1;
	mul.wide.s32 	%rd5, %r1, 4;
	add.s64 	%rd6, %rd3, %rd5;
	ld.global.f32 	%f1, [%rd6];
	add.s64 	%rd7, %rd4, %rd5;
	st.global.f32 	[%rd7], %f1;
$L__BB0_2:
	ret;

}


// ===== COMPILED SASS (sm_100) =====

	.target	sm_100

	.elftype	@"ET_EXEC"


//--------------------- .note.nv.tkinfo           --------------------------
	.section	.note.nv.tkinfo,"",@"SHT_NOTE"
	.sectionflags	@"SHF_NOTE_NV_TKINFO"
	.tkinfo
        /*0018*/ 	.word	0x00000002
        /*0030*/ 	.string	""
        /*0030*/ 	.string	"ptxas"
        /*0030*/ 	.string	"Cuda compilation tools, release 13.0, V13.0.88"
        /*0030*/ 	.string	"Build cuda_13.0.r13.0/compiler.36424714_0"
        /*0030*/ 	.string	"-arch sm_100 -m 64 "



//--------------------- .note.nv.cuinfo           --------------------------
	.section	.note.nv.cuinfo,"",@"SHT_NOTE"
	.sectionflags	@"SHF_NOTE_NV_CUINFO"
        /*0018*/ 	.short	0x0002
        /*001a*/ 	.short	0x0064
        /*001c*/ 	.short	0x0082
	.zero		2


//--------------------- .nv.info                  --------------------------
	.section	.nv.info,"",@"SHT_CUDA_INFO"
	.align	4


	//----- nvinfo : EIATTR_REGCOUNT
	.align		4
        /*0000*/ 	.byte	0x04, 0x2f
        /*0002*/ 	.short	(.L_1 - .L_0)
	.align		4
.L_0:
        /*0004*/ 	.word	index@(_Z14squeeze_kernelPfPKfi)
        /*0008*/ 	.word	0x0000000a


	//----- nvinfo : EIATTR_FRAME_SIZE
	.align		4
.L_1:
        /*000c*/ 	.byte	0x04, 0x11
        /*000e*/ 	.short	(.L_3 - .L_2)
	.align		4
.L_2:
        /*0010*/ 	.word	index@(_Z14squeeze_kernelPfPKfi)
        /*0014*/ 	.word	0x00000000


	//----- nvinfo : EIATTR_MIN_STACK_SIZE
	.align		4
.L_3:
        /*0018*/ 	.byte	0x04, 0x12
        /*001a*/ 	.short	(.L_5 - .L_4)
	.align		4
.L_4:
        /*001c*/ 	.word	index@(_Z14squeeze_kernelPfPKfi)
        /*0020*/ 	.word	0x00000000
.L_5:


//--------------------- .nv.compat                --------------------------
	.section	.nv.compat,"",@"SHT_CUDA_COMPAT_INFO"
	.align	4
        /*0000*/ 	.byte	0x02, 0x09, 0x00, 0x00, 0x02, 0x02, 0x01, 0x00, 0x02, 0x05, 0x05, 0x00, 0x03, 0x07, 0x01, 0x01
        /*0010*/ 	.byte	0x02, 0x03, 0x00, 0x00, 0x02, 0x06, 0x01, 0x00, 0x04, 0x0b, 0x08, 0x00, 0x09, 0x00, 0x00, 0x00
        /*0020*/ 	.byte	0x00, 0x00, 0x00, 0x00


//--------------------- .nv.info._Z14squeeze_kernelPfPKfi --------------------------
	.section	.nv.info._Z14squeeze_kernelPfPKfi,"",@"SHT_CUDA_INFO"
	.sectionflags	@""
	.align	4


	//----- nvinfo : EIATTR_CUDA_API_VERSION
	.align		4
        /*0000*/ 	.byte	0x04, 0x37
        /*0002*/ 	.short	(.L_7 - .L_6)
.L_6:
        /*0004*/ 	.word	0x00000082


	//----- nvinfo : EIATTR_KPARAM_INFO
	.align		4
.L_7:
        /*0008*/ 	.byte	0x04, 0x17
        /*000a*/ 	.short	(.L_9 - .L_8)
.L_8:
        /*000c*/ 	.word	0x00000000
        /*0010*/ 	.short	0x0002
        /*0012*/ 	.short	0x0010
        /*0014*/ 	.byte	0x00, 0xf0, 0x11, 0x00


	//----- nvinfo : EIATTR_KPARAM_INFO
	.align		4
.L_9:
        /*0018*/ 	.byte	0x04, 0x17
        /*001a*/ 	.short	(.L_11 - .L_10)
.L_10:
        /*001c*/ 	.word	0x00000000
        /*0020*/ 	.short	0x0001
        /*0022*/ 	.short	0x0008
        /*0024*/ 	.byte	0x00, 0xf5, 0x21, 0x00


	//----- nvinfo : EIATTR_KPARAM_INFO
	.align		4
.L_11:
        /*0028*/ 	.byte	0x04, 0x17
        /*002a*/ 	.short	(.L_13 - .L_12)
.L_12:
        /*002c*/ 	.word	0x00000000
        /*0030*/ 	.short	0x0000
        /*0032*/ 	.short	0x0000
        /*0034*/ 	.byte	0x00, 0xf5, 0x21, 0x00


	//----- nvinfo : EIATTR_SPARSE_MMA_MASK
	.align		4
.L_13:
        /*0038*/ 	.byte	0x03, 0x50
        /*003a*/ 	.short	0x0000


	//----- nvinfo : EIATTR_MAXREG_COUNT
	.align		4
        /*003c*/ 	.byte	0x03, 0x1b
        /*003e*/ 	.short	0x00ff


	//----- nvinfo : EIATTR_MERCURY_ISA_VERSION
	.align		4
        /*0040*/ 	.byte	0x03, 0x5f
        /*0042*/ 	.short	0x0101


	//----- nvinfo : EIATTR_VRC_CTA_INIT_COUNT
	.align		4
        /*0044*/ 	.byte	0x02, 0x4a
	.zero		1
	.zero		1


	//----- nvinfo : EIATTR_EXIT_INSTR_OFFSETS
	.align		4
        /*0048*/ 	.byte	0x04, 0x1c
        /*004a*/ 	.short	(.L_15 - .L_14)


	//   ....[0]....
.L_14:
        /*004c*/ 	.word	0x00000070


	//   ....[1]....
        /*0050*/ 	.word	0x000000f0


	//----- nvinfo : EIATTR_CBANK_PARAM_SIZE
	.align		4
.L_15:
        /*0054*/ 	.byte	0x03, 0x19
        /*0056*/ 	.short	0x0014


	//----- nvinfo : EIATTR_PARAM_CBANK
	.align		4
        /*0058*/ 	.byte	0x04, 0x0a
        /*005a*/ 	.short	(.L_17 - .L_16)
	.align		4
.L_16:
        /*005c*/ 	.word	index@(.nv.constant0._Z14squeeze_kernelPfPKfi)
        /*0060*/ 	.short	0x0380
        /*0062*/ 	.short	0x0014


	//----- nvinfo : EIATTR_SW_WAR
	.align		4
.L_17:
        /*0064*/ 	.byte	0x04, 0x36
        /*0066*/ 	.short	(.L_19 - .L_18)
.L_18:
        /*0068*/ 	.word	0x00000008
.L_19:


//--------------------- .nv.callgraph             --------------------------
	.section	.nv.callgraph,"",@"SHT_CUDA_CALLGRAPH"
	.align	4
	.sectionentsize	8
	.align		4
        /*0000*/ 	.word	0x00000000
	.align		4
        /*0004*/ 	.word	0xffffffff
	.align		4
        /*0008*/ 	.word	0x00000000
	.align		4
        /*000c*/ 	.word	0xfffffffe
	.align		4
        /*0010*/ 	.word	0x00000000
	.align		4
        /*0014*/ 	.word	0xfffffffd
	.align		4
        /*0018*/ 	.word	0x00000000
	.align		4
        /*001c*/ 	.word	0xfffffffc


//--------------------- .text._Z14squeeze_kernelPfPKfi --------------------------
	.section	.text._Z14squeeze_kernelPfPKfi,"ax",@progbits
	.align	128
        .global         _Z14squeeze_kernelPfPKfi
        .type           _Z14squeeze_kernelPfPKfi,@function
        .size           _Z14squeeze_kernelPfPKfi,(.L_x_1 - _Z14squeeze_kernelPfPKfi)
        .other          _Z14squeeze_kernelPfPKfi,@"STO_CUDA_ENTRY STV_DEFAULT"
_Z14squeeze_kernelPfPKfi:
.text._Z14squeeze_kernelPfPKfi:
[----:B------:R-:W-:Y:S01]  /*0000*/  LDC R1, c[0x0][0x37c] ;  /* 0x0000df00ff017b82 */ /* 0x000fe20000000800 */
[----:B------:R-:W0:Y:S07]  /*0010*/  S2R R0, SR_TID.X ;  /* 0x0000000000007919 */ /* 0x000e2e0000002100 */
[----:B------:R-:W0:Y:S01]  /*0020*/  S2UR UR4, SR_CTAID.X ;  /* 0x00000000000479c3 */ /* 0x000e220000002500 */
[----:B------:R-:W1:Y:S07]  /*0030*/  LDCU UR5, c[0x0][0x390] ;  /* 0x00007200ff0577ac */ /* 0x000e6e0008000800 */
[----:B------:R-:W0:Y:S02]  /*0040*/  LDC R7, c[0x0][0x360] ;  /* 0x0000d800ff077b82 */ /* 0x000e240000000800 */
[----:B0-----:R-:W-:-:S05]  /*0050*/  IMAD R7, R7, UR4, R0 ;  /* 0x0000000407077c24 */ /* 0x001fca000f8e0200 */
[----:B-1----:R-:W-:-:S13]  /*0060*/  ISETP.GE.AND P0, PT, R7, UR5, PT ;  /* 0x0000000507007c0c */ /* 0x002fda000bf06270 */
[----:B------:R-:W-:Y:S05]  /*0070*/  @P0 EXIT ;  /* 0x000000000000094d */ /* 0x000fea0003800000 */
[----:B------:R-:W0:Y:S01]  /*0080*/  LDC.64 R2, c[0x0][0x388] ;  /* 0x0000e200ff027b82 */ /* 0x000e220000000a00 */
[----:B------:R-:W1:Y:S07]  /*0090*/  LDCU.64 UR4, c[0x0][0x358] ;  /* 0x00006b00ff0477ac */ /* 0x000e6e0008000a00 */
[----:B------:R-:W2:Y:S01]  /*00a0*/  LDC.64 R4, c[0x0][0x380] ;  /* 0x0000e000ff047b82 */ /* 0x000ea20000000a00 */
[----:B0-----:R-:W-:-:S06]  /*00b0*/  IMAD.WIDE R2, R7, 0x4, R2 ;  /* 0x0000000407027825 */ /* 0x001fcc00078e0202 */
[----:B-1----:R-:W3:Y:S01]  /*00c0*/  LDG.E R3, desc[UR4][R2.64] ;  /* 0x0000000402037981 */ /* 0x002ee2000c1e1900 */
[----:B--2---:R-:W-:-:S05]  /*00d0*/  IMAD.WIDE R4, R7, 0x4, R4 ;  /* 0x0000000407047825 */ /* 0x004fca00078e0204 */
[----:B---3--:R-:W-:Y:S01]  /*00e0*/  STG.E desc[UR4][R4.64], R3 ;  /* 0x0000000304007986 */ /* 0x008fe2000c101904 */
[----:B------:R-:W-:Y:S05]  /*00f0*/  EXIT ;  /* 0x000000000000794d */ /* 0x000fea0003800000 */
.L_x_0:
[----:B------:R-:W-:-:S00]  /*0100*/  BRA `(.L_x_0) ;  /* 0xfffffffc00fc7947 */ /* 0x000fc0000383ffff */
[----:B------:R-:W-:-:S00]  /*0110*/  NOP ;  /* 0x0000000000007918 */ /* 0x000fc00000000000 */
        /* <DEDUP_REMOVED lines=14> */
.L_x_1:


//--------------------- .nv.shared.reserved.0     --------------------------
	.section	.nv.shared.reserved.0,"aw",@nobits
	.weak		__nv_reservedSMEM_offset_0_alias
	.size		__nv_reservedSMEM_offset_0_alias, 0, 64
	.other		__nv_reservedSMEM_offset_0_alias,@"STO_CUDA_RESERVED_SHARED STV_DEFAULT"
__nv_reservedSMEM_offset_0_alias:
	.zero		0
	.zero		64


//--------------------- .nv.constant0._Z14squeeze_kernelPfPKfi --------------------------
	.section	.nv.constant0._Z14squeeze_kernelPfPKfi,"a",@progbits
	.sectionflags	@""
	.align	4
.nv.constant0._Z14squeeze_kernelPfPKfi:
	.zero		916


//--------------------- SYMBOLS --------------------------

	.type		.nv.reservedSmem.offset0,@object
	.size		.nv.reservedSmem.offset0,0x4
